//
// Generated by NVIDIA NVVM Compiler
//
// Compiler Build ID: CL-36424714
// Cuda compilation tools, release 13.0, V13.0.88
// Based on NVVM 20.0.0
//

.version 9.0
.target sm_100
.address_size 64

	// .globl	_Z11busy_kernelPfi

.visible .entry _Z11busy_kernelPfi(
	.param .u64 .ptr .align 1 _Z11busy_kernelPfi_param_0,
	.param .u32 _Z11busy_kernelPfi_param_1
)
{
	.reg .pred 	%p<12>;
	.reg .b32 	%r<17>;
	.reg .b32 	%f<68>;
	.reg .b64 	%rd<5>;

	ld.param.u64 	%rd2, [_Z11busy_kernelPfi_param_0];
	ld.param.u32 	%r2, [_Z11busy_kernelPfi_param_1];
	mov.u32 	%r3, %ctaid.x;
	mov.u32 	%r4, %ntid.x;
	mov.u32 	%r5, %tid.x;
	mad.lo.s32 	%r1, %r3, %r4, %r5;
	setp.ge.s32 	%p1, %r1, %r2;
	@%p1 bra 	$L__BB0_9;
	cvta.to.global.u64 	%rd3, %rd2;
	mul.wide.s32 	%rd4, %r1, 4;
	add.s64 	%rd1, %rd3, %rd4;
	ld.global.f32 	%f1, [%rd1];
	abs.f32 	%f2, %f1;
	setp.eq.f32 	%p2, %f1, 0f3F800000;
	mov.f32 	%f67, 0f3F800000;
	@%p2 bra 	$L__BB0_8;
	setp.num.f32 	%p3, %f2, %f2;
	@%p3 bra 	$L__BB0_4;
	mov.f32 	%f64, 0f404CCCCD;
	add.rn.f32 	%f67, %f1, %f64;
	bra.uni 	$L__BB0_8;
$L__BB0_4:
	setp.neu.f32 	%p4, %f1, 0f00000000;
	setp.neu.f32 	%p5, %f2, 0f7F800000;
	and.pred  	%p6, %p4, %p5;
	@%p6 bra 	$L__BB0_6;
	add.f32 	%f63, %f1, %f1;
	mov.b32 	%r15, %f63;
	and.b32  	%r16, %r15, 2147483647;
	mov.b32 	%f67, %r16;
	bra.uni 	$L__BB0_8;
$L__BB0_6:
	setp.lt.f32 	%p7, %f2, 0f00800000;
	mul.f32 	%f8, %f2, 0f4B800000;
	selp.f32 	%f9, %f8, %f2, %p7;
	mov.b32 	%r6, %f9;
	add.s32 	%r7, %r6, -1060439283;
	and.b32  	%r8, %r7, -8388608;
	sub.s32 	%r9, %r6, %r8;
	mov.b32 	%f10, %r9;
	cvt.rn.f32.s32 	%f11, %r8;
	selp.f32 	%f12, 0fC1C00000, 0f00000000, %p7;
	fma.rn.f32 	%f13, %f11, 0f34000000, %f12;
	add.f32 	%f14, %f10, 0fBF800000;
	add.f32 	%f15, %f10, 0f3F800000;
	rcp.approx.ftz.f32 	%f16, %f15;
	add.f32 	%f17, %f14, %f14;
	mul.f32 	%f18, %f17, %f16;
	mul.f32 	%f19, %f18, %f18;
	neg.f32 	%f20, %f18;
	sub.f32 	%f21, %f14, %f18;
	add.f32 	%f22, %f21, %f21;
	fma.rn.f32 	%f23, %f20, %f14, %f22;
	mul.rn.f32 	%f24, %f16, %f23;
	fma.rn.f32 	%f25, %f19, 0f3A2C32E4, 0f3B52E7DB;
	fma.rn.f32 	%f26, %f25, %f19, 0f3C93BB73;
	fma.rn.f32 	%f27, %f26, %f19, 0f3DF6384F;
	mul.rn.f32 	%f28, %f27, %f19;
	fma.rn.f32 	%f29, %f18, 0f3FB8AA3B, %f13;
	mul.f32 	%f30, %f28, 0f40400000;
	sub.f32 	%f31, %f13, %f29;
	fma.rn.f32 	%f32, %f18, 0f3FB8AA3B, %f31;
	fma.rn.f32 	%f33, %f24, 0f3FB8AA3B, %f32;
	fma.rn.f32 	%f34, %f18, 0f32A55E34, %f33;
	fma.rn.f32 	%f35, %f30, %f24, %f34;
	fma.rn.f32 	%f36, %f28, %f18, %f35;
	add.rn.f32 	%f37, %f29, %f36;
	mov.f32 	%f38, 0f404CCCCD;
	mul.rn.f32 	%f39, %f37, %f38;
	cvt.rni.f32.f32 	%f40, %f39;
	sub.f32 	%f41, %f39, %f40;
	neg.f32 	%f42, %f39;
	fma.rn.f32 	%f43, %f37, 0f404CCCCD, %f42;
	neg.f32 	%f44, %f29;
	add.rn.f32 	%f45, %f37, %f44;
	neg.f32 	%f46, %f45;
	add.rn.f32 	%f47, %f36, %f46;
	fma.rn.f32 	%f48, %f47, 0f404CCCCD, %f43;
	add.f32 	%f49, %f41, %f48;
	setp.gt.f32 	%p8, %f40, 0f00000000;
	selp.b32 	%r10, 0, -2097152000, %p8;
	setp.geu.f32 	%p9, %f1, 0f00000000;
	setp.lt.f32 	%p10, %f39, 0f00000000;
	selp.f32 	%f50, 0f00000000, 0f7F800000, %p10;
	abs.f32 	%f51, %f39;
	setp.gt.f32 	%p11, %f51, 0f43180000;
	cvt.rzi.s32.f32 	%r11, %f40;
	shl.b32 	%r12, %r11, 23;
	sub.s32 	%r13, %r12, %r10;
	mov.b32 	%f52, %r13;
	add.s32 	%r14, %r10, 2130706432;
	mov.b32 	%f53, %r14;
	fma.rn.f32 	%f54, %f49, 0f391FCB8E, 0f3AAF85ED;
	fma.rn.f32 	%f55, %f54, %f49, 0f3C1D9856;
	fma.rn.f32 	%f56, %f55, %f49, 0f3D6357BB;
	fma.rn.f32 	%f57, %f56, %f49, 0f3E75FDEC;
	fma.rn.f32 	%f58, %f57, %f49, 0f3F317218;
	fma.rn.f32 	%f59, %f58, %f49, 0f3F800000;
	mul.f32 	%f60, %f59, %f53;
	mul.f32 	%f61, %f60, %f52;
	selp.f32 	%f67, %f50, %f61, %p11;
	@%p9 bra 	$L__BB0_8;
	mov.f32 	%f67, 0f7FFFFFFF;
$L__BB0_8:
	add.f32 	%f65, %f67, 0f3F800000;
	sqrt.rn.f32 	%f66, %f65;
	st.global.f32 	[%rd1], %f66;
$L__BB0_9:
	ret;

}


// ===== COMPILED SASS (sm_100) =====

	.target	sm_100

	.elftype	@"ET_EXEC"


//--------------------- .note.nv.tkinfo           --------------------------
	.section	.note.nv.tkinfo,"",@"SHT_NOTE"
	.sectionflags	@"SHF_NOTE_NV_TKINFO"
	.tkinfo
        /*0018*/ 	.word	0x00000002
        /*0030*/ 	.string	""
        /*0030*/ 	.string	"ptxas"
        /*0030*/ 	.string	"Cuda compilation tools, release 13.0, V13.0.88"
        /*0030*/ 	.string	"Build cuda_13.0.r13.0/compiler.36424714_0"
        /*0030*/ 	.string	"-arch sm_100 -m 64 "



//--------------------- .note.nv.cuinfo           --------------------------
	.section	.note.nv.cuinfo,"",@"SHT_NOTE"
	.sectionflags	@"SHF_NOTE_NV_CUINFO"
        /*0018*/ 	.short	0x0002
        /*001a*/ 	.short	0x0064
        /*001c*/ 	.short	0x0082
	.zero		2


//--------------------- .nv.info                  --------------------------
	.section	.nv.info,"",@"SHT_CUDA_INFO"
	.align	4


	//----- nvinfo : EIATTR_REGCOUNT
	.align		4
        /*0000*/ 	.byte	0x04, 0x2f
        /*0002*/ 	.short	(.L_1 - .L_0)
	.align		4
.L_0:
        /*0004*/ 	.word	index@(_Z11busy_kernelPfi)
        /*0008*/ 	.word	0x00000010


	//----- nvinfo : EIATTR_FRAME_SIZE
	.align		4
.L_1:
        /*000c*/ 	.byte	0x04, 0x11
        /*000e*/ 	.short	(.L_3 - .L_2)
	.align		4
.L_2:
        /*0010*/ 	.word	index@($__internal_0_$__cuda_sm20_sqrt_rn_f32_slowpath)
        /*0014*/ 	.word	0x00000000


	//----- nvinfo : EIATTR_FRAME_SIZE
	.align		4
.L_3:
        /*0018*/ 	.byte	0x04, 0x11
        /*001a*/ 	.short	(.L_5 - .L_4)
	.align		4
.L_4:
        /*001c*/ 	.word	index@(_Z11busy_kernelPfi)
        /*0020*/ 	.word	0x00000000


	//----- nvinfo : EIATTR_MIN_STACK_SIZE
	.align		4
.L_5:
        /*0024*/ 	.byte	0x04, 0x12
        /*0026*/ 	.short	(.L_7 - .L_6)
	.align		4
.L_6:
        /*0028*/ 	.word	index@(_Z11busy_kernelPfi)
        /*002c*/ 	.word	0x00000000
.L_7:


//--------------------- .nv.compat                --------------------------
	.section	.nv.compat,"",@"SHT_CUDA_COMPAT_INFO"
	.align	4
        /*0000*/ 	.byte	0x02, 0x09, 0x00, 0x00, 0x02, 0x02, 0x01, 0x00, 0x02, 0x05, 0x05, 0x00, 0x03, 0x07, 0x01, 0x01
        /*0010*/ 	.byte	0x02, 0x03, 0x00, 0x00, 0x02, 0x06, 0x01, 0x00, 0x04, 0x0b, 0x08, 0x00, 0x01, 0x00, 0x00, 0x00
        /*0020*/ 	.byte	0x00, 0x00, 0x00, 0x00


//--------------------- .nv.info._Z11busy_kernelPfi --------------------------
	.section	.nv.info._Z11busy_kernelPfi,"",@"SHT_CUDA_INFO"
	.sectionflags	@""
	.align	4


	//----- nvinfo : EIATTR_CUDA_API_VERSION
	.align		4
        /*0000*/ 	.byte	0x04, 0x37
        /*0002*/ 	.short	(.L_9 - .L_8)
.L_8:
        /*0004*/ 	.word	0x00000082


	//----- nvinfo : EIATTR_KPARAM_INFO
	.align		4
.L_9:
        /*0008*/ 	.byte	0x04, 0x17
        /*000a*/ 	.short	(.L_11 - .L_10)
.L_10:
        /*000c*/ 	.word	0x00000000
        /*0010*/ 	.short	0x0001
        /*0012*/ 	.short	0x0008
        /*0014*/ 	.byte	0x00, 0xf0, 0x11, 0x00


	//----- nvinfo : EIATTR_KPARAM_INFO
	.align		4
.L_11:
        /*0018*/ 	.byte	0x04, 0x17
        /*001a*/ 	.short	(.L_13 - .L_12)
.L_12:
        /*001c*/ 	.word	0x00000000
        /*0020*/ 	.short	0x0000
        /*0022*/ 	.short	0x0000
        /*0024*/ 	.byte	0x00, 0xf5, 0x21, 0x00


	//----- nvinfo : EIATTR_SPARSE_MMA_MASK
	.align		4
.L_13:
        /*0028*/ 	.byte	0x03, 0x50
        /*002a*/ 	.short	0x0000


	//----- nvinfo : EIATTR_MAXREG_COUNT
	.align		4
        /*002c*/ 	.byte	0x03, 0x1b
        /*002e*/ 	.short	0x00ff


	//----- nvinfo : EIATTR_MERCURY_ISA_VERSION
	.align		4
        /*0030*/ 	.byte	0x03, 0x5f
        /*0032*/ 	.short	0x0101


	//----- nvinfo : EIATTR_VRC_CTA_INIT_COUNT
	.align		4
        /*0034*/ 	.byte	0x02, 0x4a
	.zero		1
	.zero		1


	//----- nvinfo : EIATTR_EXIT_INSTR_OFFSETS
	.align		4
        /*0038*/ 	.byte	0x04, 0x1c
        /*003a*/ 	.short	(.L_15 - .L_14)


	//   ....[0]....
.L_14:
        /*003c*/ 	.word	0x00000070


	//   ....[1]....
        /*0040*/ 	.word	0x00000650


	//----- nvinfo : EIATTR_CRS_STACK_SIZE
	.align		4
.L_15:
        /*0044*/ 	.byte	0x04, 0x1e
        /*0046*/ 	.short	(.L_17 - .L_16)
.L_16:
        /*0048*/ 	.word	0x00000000


	//----- nvinfo : EIATTR_CBANK_PARAM_SIZE
	.align		4
.L_17:
        /*004c*/ 	.byte	0x03, 0x19
        /*004e*/ 	.short	0x000c


	//----- nvinfo : EIATTR_PARAM_CBANK
	.align		4
        /*0050*/ 	.byte	0x04, 0x0a
        /*0052*/ 	.short	(.L_19 - .L_18)
	.align		4
.L_18:
        /*0054*/ 	.word	index@(.nv.constant0._Z11busy_kernelPfi)
        /*0058*/ 	.short	0x0380
        /*005a*/ 	.short	0x000c


	//----- nvinfo : EIATTR_SW_WAR
	.align		4
.L_19:
        /*005c*/ 	.byte	0x04, 0x36
        /*005e*/ 	.short	(.L_21 - .L_20)
.L_20:
        /*0060*/ 	.word	0x00000008
.L_21:


//--------------------- .nv.callgraph             --------------------------
	.section	.nv.callgraph,"",@"SHT_CUDA_CALLGRAPH"
	.align	4
	.sectionentsize	8
	.align		4
        /*0000*/ 	.word	0x00000000
	.align		4
        /*0004*/ 	.word	0xffffffff
	.align		4
        /*0008*/ 	.word	0x00000000
	.align		4
        /*000c*/ 	.word	0xfffffffe
	.align		4
        /*0010*/ 	.word	0x00000000
	.align		4
        /*0014*/ 	.word	0xfffffffd
	.align		4
        /*0018*/ 	.word	0x00000000
	.align		4
        /*001c*/ 	.word	0xfffffffc


//--------------------- .text._Z11busy_kernelPfi  --------------------------
	.section	.text._Z11busy_kernelPfi,"ax",@progbits
	.align	128
        .global         _Z11busy_kernelPfi
        .type           _Z11busy_kernelPfi,@function
        .size           _Z11busy_kernelPfi,(.L_x_7 - _Z11busy_kernelPfi)
        .other          _Z11busy_kernelPfi,@"STO_CUDA_ENTRY STV_DEFAULT"
_Z11busy_kernelPfi:
.text._Z11busy_kernelPfi:
[----:B------:R-:W-:Y:S01]  /*0000*/  LDC R1, c[0x0][0x37c] ;  /* 0x0000df00ff017b82 */ /* 0x000fe20000000800 */
[----:B------:R-:W0:Y:S07]  /*0010*/  S2R R0, SR_TID.X ;  /* 0x0000000000007919 */ /* 0x000e2e0000002100 */
[----:B------:R-:W0:Y:S01]  /*0020*/  S2UR UR4, SR_CTAID.X ;  /* 0x00000000000479c3 */ /* 0x000e220000002500 */
[----:B------:R-:W1:Y:S07]  /*0030*/  LDCU UR5, c[0x0][0x388] ;  /* 0x00007100ff0577ac */ /* 0x000e6e0008000800 */
[----:B------:R-:W0:Y:S02]  /*0040*/  LDC R5, c[0x0][0x360] ;  /* 0x0000d800ff057b82 */ /* 0x000e240000000800 */
[----:B0-----:R-:W-:-:S05]  /*0050*/  IMAD R5, R5, UR4, R0 ;  /* 0x0000000405057c24 */ /* 0x001fca000f8e0200 */
[----:B-1----:R-:W-:-:S13]  /*0060*/  ISETP.GE.AND P0, PT, R5, UR5, PT ;  /* 0x0000000505007c0c */ /* 0x002fda000bf06270 */
[----:B------:R-:W-:Y:S05]  /*0070*/  @P0 EXIT ;  /* 0x000000000000094d */ /* 0x000fea0003800000 */
[----:B------:R-:W0:Y:S01]  /*0080*/  LDC.64 R2, c[0x0][0x380] ;  /* 0x0000e000ff027b82 */ /* 0x000e220000000a00 */
[----:B------:R-:W1:Y:S01]  /*0090*/  LDCU.64 UR4, c[0x0][0x358] ;  /* 0x00006b00ff0477ac */ /* 0x000e620008000a00 */
[----:B0-----:R-:W-:-:S05]  /*00a0*/  IMAD.WIDE R2, R5, 0x4, R2 ;  /* 0x0000000405027825 */ /* 0x001fca00078e0202 */
[----:B-1----:R-:W2:Y:S01]  /*00b0*/  LDG.E R0, desc[UR4][R2.64] ;  /* 0x0000000402007981 */ /* 0x002ea2000c1e1900 */
[----:B------:R-:W-:Y:S01]  /*00c0*/  BSSY.RECONVERGENT B0, `(.L_x_0) ;  /* 0x0000048000007945 */ /* 0x000fe20003800200 */
[----:B------:R-:W-:Y:S01]  /*00d0*/  HFMA2 R4, -RZ, RZ, 1.875, 0 ;  /* 0x3f800000ff047431 */ /* 0x000fe200000001ff */
[----:B--2---:R-:W-:-:S13]  /*00e0*/  FSETP.NEU.AND P0, PT, R0, 1, PT ;  /* 0x3f8000000000780b */ /* 0x004fda0003f0d000 */
[----:B------:R-:W-:Y:S05]  /*00f0*/  @!P0 BRA `(.L_x_1) ;  /* 0x0000000400108947 */ /* 0x000fea0003800000 */
[----:B------:R-:W-:-:S13]  /*0100*/  FSETP.NAN.AND P0, PT, |R0|, |R0|, PT ;  /* 0x400000000000720b */ /* 0x000fda0003f08200 */
[----:B------:R-:W-:Y:S01]  /*0110*/  @P0 FADD R4, R0, 3.2000000476837158203 ;  /* 0x404ccccd00040421 */ /* 0x000fe20000000000 */
[----:B------:R-:W-:Y:S06]  /*0120*/  @P0 BRA `(.L_x_1) ;  /* 0x0000000400040947 */ /* 0x000fec0003800000 */
[----:B------:R-:W-:-:S04]  /*0130*/  FSETP.NEU.AND P0, PT, |R0|, +INF , PT ;  /* 0x7f8000000000780b */ /* 0x000fc80003f0d200 */
[----:B------:R-:W-:-:S13]  /*0140*/  FSETP.NEU.AND P0, PT, R0, RZ, P0 ;  /* 0x000000ff0000720b */ /* 0x000fda000070d000 */
[----:B------:R-:W-:-:S05]  /*0150*/  @!P0 FADD R4, R0, R0 ;  /* 0x0000000000048221 */ /* 0x000fca0000000000 */
[----:B------:R-:W-:Y:S01]  /*0160*/  @!P0 LOP3.LUT R4, R4, 0x7fffffff, RZ, 0xc0, !PT ;  /* 0x7fffffff04048812 */ /* 0x000fe200078ec0ff */
[----:B------:R-:W-:Y:S06]  /*0170*/  @!P0 BRA `(.L_x_1) ;  /* 0x0000000000f08947 */ /* 0x000fec0003800000 */
[C---:B------:R-:W-:Y:S01]  /*0180*/  FMUL R5, |R0|.reuse, 16777216 ;  /* 0x4b80000000057820 */ /* 0x040fe20000400200 */
[C---:B------:R-:W-:Y:S02]  /*0190*/  FSETP.GEU.AND P0, PT, |R0|.reuse, 1.175494350822287508e-38, PT ;  /* 0x008000000000780b */ /* 0x040fe40003f0e200 */
[----:B------:R-:W-:Y:S02]  /*01a0*/  MOV R10, 0x3a2c32e4 ;  /* 0x3a2c32e4000a7802 */ /* 0x000fe40000000f00 */
[----:B------:R-:W-:Y:S02]  /*01b0*/  FSEL R5, R5, |R0|, !P0 ;  /* 0x4000000005057208 */ /* 0x000fe40004000000 */
[----:B------:R-:W-:Y:S02]  /*01c0*/  FSETP.GEU.AND P2, PT, R0, RZ, PT ;  /* 0x000000ff0000720b */ /* 0x000fe40003f4e000 */
[----:B------:R-:W-:-:S04]  /*01d0*/  IADD3 R4, PT, PT, R5, -0x3f3504f3, RZ ;  /* 0xc0cafb0d05047810 */ /* 0x000fc80007ffe0ff */
[----:B------:R-:W-:-:S04]  /*01e0*/  LOP3.LUT R4, R4, 0xff800000, RZ, 0xc0, !PT ;  /* 0xff80000004047812 */ /* 0x000fc800078ec0ff */
[-C--:B------:R-:W-:Y:S02]  /*01f0*/  IADD3 R5, PT, PT, R5, -R4.reuse, RZ ;  /* 0x8000000405057210 */ /* 0x080fe40007ffe0ff */
[----:B------:R-:W-:-:S03]  /*0200*/  I2FP.F32.S32 R4, R4 ;  /* 0x0000000400047245 */ /* 0x000fc60000201400 */
[C---:B------:R-:W-:Y:S01]  /*0210*/  FADD R7, R5.reuse, 1 ;  /* 0x3f80000005077421 */ /* 0x040fe20000000000 */
[----:B------:R-:W-:Y:S01]  /*0220*/  FADD R6, R5, -1 ;  /* 0xbf80000005067421 */ /* 0x000fe20000000000 */
[----:B------:R-:W-:-:S03]  /*0230*/  FSEL R5, RZ, -24, P0 ;  /* 0xc1c00000ff057808 */ /* 0x000fc60000000000 */
[----:B------:R-:W-:Y:S01]  /*0240*/  FADD R8, R6, R6 ;  /* 0x0000000606087221 */ /* 0x000fe20000000000 */
[----:B------:R-:W0:Y:S01]  /*0250*/  MUFU.RCP R7, R7 ;  /* 0x0000000700077308 */ /* 0x000e220000001000 */
[----:B------:R-:W-:Y:S02]  /*0260*/  FFMA R4, R4, 1.1920928955078125e-07, R5 ;  /* 0x3400000004047823 */ /* 0x000fe40000000005 */
[----:B0-----:R-:W-:-:S04]  /*0270*/  FMUL R9, R7, R8 ;  /* 0x0000000807097220 */ /* 0x001fc80000400000 */
[----:B------:R-:W-:Y:S01]  /*0280*/  FADD R8, R6, -R9 ;  /* 0x8000000906087221 */ /* 0x000fe20000000000 */
[CC--:B------:R-:W-:Y:S01]  /*0290*/  FMUL R5, R9.reuse, R9.reuse ;  /* 0x0000000909057220 */ /* 0x0c0fe20000400000 */
[----:B------:R-:W-:Y:S02]  /*02a0*/  FFMA R13, R9, 1.4426950216293334961, R4 ;  /* 0x3fb8aa3b090d7823 */ /* 0x000fe40000000004 */
[----:B------:R-:W-:Y:S01]  /*02b0*/  FADD R11, R8, R8 ;  /* 0x00000008080b7221 */ /* 0x000fe20000000000 */
[C---:B------:R-:W-:Y:S01]  /*02c0*/  FFMA R8, R5.reuse, R10, 0.0032181653659790754318 ;  /* 0x3b52e7db05087423 */ /* 0x040fe2000000000a */
[----:B------:R-:W-:Y:S02]  /*02d0*/  FADD R4, R4, -R13 ;  /* 0x8000000d04047221 */ /* 0x000fe40000000000 */
[----:B------:R-:W-:Y:S01]  /*02e0*/  FFMA R6, R6, -R9, R11 ;  /* 0x8000000906067223 */ /* 0x000fe2000000000b */
[----:B------:R-:W-:Y:S01]  /*02f0*/  FFMA R8, R5, R8, 0.018033718690276145935 ;  /* 0x3c93bb7305087423 */ /* 0x000fe20000000008 */
[----:B------:R-:W-:-:S02]  /*0300*/  FFMA R11, R9, 1.4426950216293334961, R4 ;  /* 0x3fb8aa3b090b7823 */ /* 0x000fc40000000004 */
[----:B------:R-:W-:Y:S01]  /*0310*/  FMUL R6, R7, R6 ;  /* 0x0000000607067220 */ /* 0x000fe20000400000 */
[----:B------:R-:W-:-:S03]  /*0320*/  FFMA R8, R5, R8, 0.12022458761930465698 ;  /* 0x3df6384f05087423 */ /* 0x000fc60000000008 */
[----:B------:R-:W-:Y:S01]  /*0330*/  FFMA R4, R6, 1.4426950216293334961, R11 ;  /* 0x3fb8aa3b06047823 */ /* 0x000fe2000000000b */
[----:B------:R-:W-:-:S03]  /*0340*/  FMUL R8, R5, R8 ;  /* 0x0000000805087220 */ /* 0x000fc60000400000 */
[----:B------:R-:W-:Y:S01]  /*0350*/  FFMA R7, R9, 1.9251366722983220825e-08, R4 ;  /* 0x32a55e3409077823 */ /* 0x000fe20000000004 */
[----:B------:R-:W-:-:S04]  /*0360*/  FMUL R5, R8, 3 ;  /* 0x4040000008057820 */ /* 0x000fc80000400000 */
[----:B------:R-:W-:Y:S01]  /*0370*/  FFMA R5, R6, R5, R7 ;  /* 0x0000000506057223 */ /* 0x000fe20000000007 */
[----:B------:R-:W-:-:S03]  /*0380*/  HFMA2 R7, -RZ, RZ, 0.64013671875, -15.109375 ;  /* 0x391fcb8eff077431 */ /* 0x000fc600000001ff */
[----:B------:R-:W-:-:S04]  /*0390*/  FFMA R8, R9, R8, R5 ;  /* 0x0000000809087223 */ /* 0x000fc80000000005 */
[----:B------:R-:W-:-:S04]  /*03a0*/  FADD R4, R13, R8 ;  /* 0x000000080d047221 */ /* 0x000fc80000000000 */
[----:B------:R-:W-:Y:S01]  /*03b0*/  FMUL R5, R4, 3.2000000476837158203 ;  /* 0x404ccccd04057820 */ /* 0x000fe20000400000 */
[----:B------:R-:W-:-:S03]  /*03c0*/  FADD R13, -R13, R4 ;  /* 0x000000040d0d7221 */ /* 0x000fc60000000100 */
[----:B------:R-:W0:Y:S01]  /*03d0*/  FRND R6, R5 ;  /* 0x0000000500067307 */ /* 0x000e220000201000 */
[----:B------:R-:W-:Y:S01]  /*03e0*/  FADD R13, R8, -R13 ;  /* 0x8000000d080d7221 */ /* 0x000fe20000000000 */
[----:B------:R-:W-:Y:S01]  /*03f0*/  FFMA R4, R4, 3.2000000476837158203, -R5 ;  /* 0x404ccccd04047823 */ /* 0x000fe20000000805 */
[----:B------:R-:W-:-:S03]  /*0400*/  FSETP.GT.AND P0, PT, |R5|, 152, PT ;  /* 0x431800000500780b */ /* 0x000fc60003f04200 */
[----:B------:R-:W-:Y:S01]  /*0410*/  FFMA R13, R13, 3.2000000476837158203, R4 ;  /* 0x404ccccd0d0d7823 */ /* 0x000fe20000000004 */
[----:B0-----:R-:W-:Y:S01]  /*0420*/  FADD R4, R5, -R6 ;  /* 0x8000000605047221 */ /* 0x001fe20000000000 */
[----:B------:R-:W-:-:S03]  /*0430*/  FSETP.GT.AND P1, PT, R6, RZ, PT ;  /* 0x000000ff0600720b */ /* 0x000fc60003f24000 */
[----:B------:R-:W-:Y:S01]  /*0440*/  FADD R4, R4, R13 ;  /* 0x0000000d04047221 */ /* 0x000fe20000000000 */
[----:B------:R-:W-:Y:S02]  /*0450*/  SEL R6, RZ, 0x83000000, P1 ;  /* 0x83000000ff067807 */ /* 0x000fe40000800000 */
[----:B------:R-:W-:Y:S01]  /*0460*/  FSETP.GEU.AND P1, PT, R5, RZ, PT ;  /* 0x000000ff0500720b */ /* 0x000fe20003f2e000 */
[----:B------:R-:W-:Y:S01]  /*0470*/  FFMA R7, R4, R7, 0.0013391353422775864601 ;  /* 0x3aaf85ed04077423 */ /* 0x000fe20000000007 */
[----:B------:R-:W-:-:S03]  /*0480*/  IADD3 R0, PT, PT, R6, 0x7f000000, RZ ;  /* 0x7f00000006007810 */ /* 0x000fc60007ffe0ff */
[C---:B------:R-:W-:Y:S02]  /*0490*/  FFMA R9, R4.reuse, R7, 0.0096188392490148544312 ;  /* 0x3c1d985604097423 */ /* 0x040fe40000000007 */
[----:B------:R-:W0:Y:S02]  /*04a0*/  F2I.NTZ R7, R5 ;  /* 0x0000000500077305 */ /* 0x000e240000203100 */
[----:B------:R-:W-:-:S04]  /*04b0*/  FFMA R9, R4, R9, 0.055503588169813156128 ;  /* 0x3d6357bb04097423 */ /* 0x000fc80000000009 */
[----:B------:R-:W-:-:S04]  /*04c0*/  FFMA R9, R4, R9, 0.24022644758224487305 ;  /* 0x3e75fdec04097423 */ /* 0x000fc80000000009 */
[----:B------:R-:W-:-:S04]  /*04d0*/  FFMA R9, R4, R9, 0.69314718246459960938 ;  /* 0x3f31721804097423 */ /* 0x000fc80000000009 */
[----:B------:R-:W-:Y:S01]  /*04e0*/  FFMA R9, R4, R9, 1 ;  /* 0x3f80000004097423 */ /* 0x000fe20000000009 */
[----:B0-----:R-:W-:Y:S02]  /*04f0*/  LEA R7, R7, -R6, 0x17 ;  /* 0x8000000607077211 */ /* 0x001fe400078eb8ff */
[----:B------:R-:W-:Y:S01]  /*0500*/  FSEL R4, RZ, +INF , !P1 ;  /* 0x7f800000ff047808 */ /* 0x000fe20004800000 */
[----:B------:R-:W-:-:S04]  /*0510*/  FMUL R0, R0, R9 ;  /* 0x0000000900007220 */ /* 0x000fc80000400000 */
[----:B------:R-:W-:Y:S01]  /*0520*/  @!P0 FMUL R4, R7, R0 ;  /* 0x0000000007048220 */ /* 0x000fe20000400000 */
[----:B------:R-:W-:-:S07]  /*0530*/  @!P2 MOV R4, 0x7fffffff ;  /* 0x7fffffff0004a802 */ /* 0x000fce0000000f00 */
.L_x_1:
[----:B------:R-:W-:Y:S05]  /*0540*/  BSYNC.RECONVERGENT B0 ;  /* 0x0000000000007941 */ /* 0x000fea0003800200 */
.L_x_0:
[----:B------:R-:W-:Y:S01]  /*0550*/  FADD R0, R4, 1 ;  /* 0x3f80000004007421 */ /* 0x000fe20000000000 */
[----:B------:R-:W-:Y:S03]  /*0560*/  BSSY.RECONVERGENT B0, `(.L_x_2) ;  /* 0x000000d000007945 */ /* 0x000fe60003800200 */
[----:B------:R0:W1:Y:S01]  /*0570*/  MUFU.RSQ R7, R0 ;  /* 0x0000000000077308 */ /* 0x0000620000001400 */
[----:B------:R-:W-:-:S04]  /*0580*/  IADD3 R4, PT, PT, R0, -0xd000000, RZ ;  /* 0xf300000000047810 */ /* 0x000fc80007ffe0ff */
[----:B------:R-:W-:-:S13]  /*0590*/  ISETP.GT.U32.AND P0, PT, R4, 0x727fffff, PT ;  /* 0x727fffff0400780c */ /* 0x000fda0003f04070 */
[----:B01----:R-:W-:Y:S05]  /*05a0*/  @!P0 BRA `(.L_x_3) ;  /* 0x0000000000108947 */ /* 0x003fea0003800000 */
[----:B------:R-:W-:-:S07]  /*05b0*/  MOV R9, 0x5d0 ;  /* 0x000005d000097802 */ /* 0x000fce0000000f00 */
[----:B------:R-:W-:Y:S05]  /*05c0*/  CALL.REL.NOINC `($__internal_0_$__cuda_sm20_sqrt_rn_f32_slowpath) ;  /* 0x0000000000247944 */ /* 0x000fea0003c00000 */
[----:B------:R-:W-:Y:S01]  /*05d0*/  MOV R5, R0 ;  /* 0x0000000000057202 */ /* 0x000fe20000000f00 */
[----:B------:R-:W-:Y:S06]  /*05e0*/  BRA `(.L_x_4) ;  /* 0x0000000000107947 */ /* 0x000fec0003800000 */
.L_x_3:
[----:B------:R-:W-:Y:S01]  /*05f0*/  FMUL.FTZ R5, R0, R7 ;  /* 0x0000000700057220 */ /* 0x000fe20000410000 */
[----:B------:R-:W-:-:S03]  /*0600*/  FMUL.FTZ R4, R7, 0.5 ;  /* 0x3f00000007047820 */ /* 0x000fc60000410000 */
[----:B------:R-:W-:-:S04]  /*0610*/  FFMA R0, -R5, R5, R0 ;  /* 0x0000000505007223 */ /* 0x000fc80000000100 */
[----:B------:R-:W-:-:S07]  /*0620*/  FFMA R5, R0, R4, R5 ;  /* 0x0000000400057223 */ /* 0x000fce0000000005 */
.L_x_4:
[----:B------:R-:W-:Y:S05]  /*0630*/  BSYNC.RECONVERGENT B0 ;  /* 0x0000000000007941 */ /* 0x000fea0003800200 */
.L_x_2:
[----:B------:R-:W-:Y:S01]  /*0640*/  STG.E desc[UR4][R2.64], R5 ;  /* 0x0000000502007986 */ /* 0x000fe2000c101904 */
[----:B------:R-:W-:Y:S05]  /*0650*/  EXIT ;  /* 0x000000000000794d */ /* 0x000fea0003800000 */
        .weak           $__internal_0_$__cuda_sm20_sqrt_rn_f32_slowpath
        .type           $__internal_0_$__cuda_sm20_sqrt_rn_f32_slowpath,@function
        .size           $__internal_0_$__cuda_sm20_sqrt_rn_f32_slowpath,(.L_x_7 - $__internal_0_$__cuda_sm20_sqrt_rn_f32_slowpath)
$__internal_0_$__cuda_sm20_sqrt_rn_f32_slowpath:
[----:B------:R-:W-:-:S13]  /*0660*/  LOP3.LUT P0, RZ, R0, 0x7fffffff, RZ, 0xc0, !PT ;  /* 0x7fffffff00ff7812 */ /* 0x000fda000780c0ff */
[----:B------:R-:W-:Y:S01]  /*0670*/  @!P0 MOV R4, R0 ;  /* 0x0000000000048202 */ /* 0x000fe20000000f00 */
[----:B------:R-:W-:Y:S06]  /*0680*/  @!P0 BRA `(.L_x_5) ;  /* 0x0000000000408947 */ /* 0x000fec0003800000 */
[----:B------:R-:W-:-:S13]  /*0690*/  FSETP.GEU.FTZ.AND P0, PT, R0, RZ, PT ;  /* 0x000000ff0000720b */ /* 0x000fda0003f1e000 */
[----:B------:R-:W-:Y:S01]  /*06a0*/  @!P0 MOV R4, 0x7fffffff ;  /* 0x7fffffff00048802 */ /* 0x000fe20000000f00 */
[----:B------:R-:W-:Y:S06]  /*06b0*/  @!P0 BRA `(.L_x_5) ;  /* 0x0000000000348947 */ /* 0x000fec0003800000 */
[----:B------:R-:W-:-:S13]  /*06c0*/  FSETP.GTU.FTZ.AND P0, PT, |R0|, +INF , PT ;  /* 0x7f8000000000780b */ /* 0x000fda0003f1c200 */
[----:B------:R-:W-:Y:S01]  /*06d0*/  @P0 FADD.FTZ R4, R0, 1 ;  /* 0x3f80000000040421 */ /* 0x000fe20000010000 */
[----:B------:R-:W-:Y:S06]  /*06e0*/  @P0 BRA `(.L_x_5) ;  /* 0x0000000000280947 */ /* 0x000fec0003800000 */
[----:B------:R-:W-:-:S13]  /*06f0*/  FSETP.NEU.FTZ.AND P0, PT, |R0|, +INF , PT ;  /* 0x7f8000000000780b */ /* 0x000fda0003f1d200 */
[----:B------:R-:W-:-:S04]  /*0700*/  @P0 FFMA R5, R0, 1.84467440737095516160e+19, RZ ;  /* 0x5f80000000050823 */ /* 0x000fc800000000ff */
[----:B------:R-:W0:Y:S02]  /*0710*/  @P0 MUFU.RSQ R4, R5 ;  /* 0x0000000500040308 */ /* 0x000e240000001400 */
[----:B0-----:R-:W-:Y:S01]  /*0720*/  @P0 FMUL.FTZ R6, R5, R4 ;  /* 0x0000000405060220 */ /* 0x001fe20000410000 */
[----:B------:R-:W-:Y:S01]  /*0730*/  @P0 FMUL.FTZ R8, R4, 0.5 ;  /* 0x3f00000004080820 */ /* 0x000fe20000410000 */
[----:B------:R-:W-:Y:S02]  /*0740*/  @!P0 MOV R4, R0 ;  /* 0x0000000000048202 */ /* 0x000fe40000000f00 */
[----:B------:R-:W-:-:S04]  /*0750*/  @P0 FADD.FTZ R7, -R6, -RZ ;  /* 0x800000ff06070221 */ /* 0x000fc80000010100 */
[----:B------:R-:W-:-:S04]  /*0760*/  @P0 FFMA R7, R6, R7, R5 ;  /* 0x0000000706070223 */ /* 0x000fc80000000005 */
[----:B------:R-:W-:-:S04]  /*0770*/  @P0 FFMA R7, R7, R8, R6 ;  /* 0x0000000807070223 */ /* 0x000fc80000000006 */
[----:B------:R-:W-:-:S07]  /*0780*/  @P0 FMUL.FTZ R4, R7, 2.3283064365386962891e-10 ;  /* 0x2f80000007040820 */ /* 0x000fce0000410000 */
.L_x_5:
[----:B------:R-:W-:Y:S01]  /*0790*/  HFMA2 R5, -RZ, RZ, 0, 0 ;  /* 0x00000000ff057431 */ /* 0x000fe200000001ff */
[----:B------:R-:W-:Y:S02]  /*07a0*/  MOV R0, R4 ;  /* 0x0000000400007202 */ /* 0x000fe40000000f00 */
[----:B------:R-:W-:-:S04]  /*07b0*/  MOV R4, R9 ;  /* 0x0000000900047202 */ /* 0x000fc80000000f00 */
[----:B------:R-:W-:Y:S05]  /*07c0*/  RET.REL.NODEC R4 `(_Z11busy_kernelPfi) ;  /* 0xfffffff8040c7950 */ /* 0x000fea0003c3ffff */
.L_x_6:
[----:B------:R-:W-:-:S00]  /*07d0*/  BRA `(.L_x_6) ;  /* 0xfffffffc00fc7947 */ /* 0x000fc0000383ffff */
[----:B------:R-:W-:-:S00]  /*07e0*/  NOP ;  /* 0x0000000000007918 */ /* 0x000fc00000000000 */
        /* <DEDUP_REMOVED lines=9> */
.L_x_7:


//--------------------- .nv.shared.reserved.0     --------------------------
	.section	.nv.shared.reserved.0,"aw",@nobits
	.weak		__nv_reservedSMEM_offset_0_alias
	.size		__nv_reservedSMEM_offset_0_alias, 0, 64
	.other		__nv_reservedSMEM_offset_0_alias,@"STO_CUDA_RESERVED_SHARED STV_DEFAULT"
__nv_reservedSMEM_offset_0_alias:
	.zero		0
	.zero		64


//--------------------- .nv.constant0._Z11busy_kernelPfi --------------------------
	.section	.nv.constant0._Z11busy_kernelPfi,"a",@progbits
	.sectionflags	@""
	.align	4
.nv.constant0._Z11busy_kernelPfi:
	.zero		908


//--------------------- SYMBOLS --------------------------

	.type		.nv.reservedSmem.offset0,@object
	.size		.nv.reservedSmem.offset0,0x4
